//
// Generated by NVIDIA NVVM Compiler
//
// Compiler Build ID: CL-36424714
// Cuda compilation tools, release 13.0, V13.0.88
// Based on NVVM 20.0.0
//

.version 9.0
.target sm_100
.address_size 64

	// .globl	MatrixMultiply

.visible .entry MatrixMultiply(
	.param .u64 .ptr .align 1 MatrixMultiply_param_0,
	.param .u64 .ptr .align 1 MatrixMultiply_param_1,
	.param .u64 .ptr .align 1 MatrixMultiply_param_2,
	.param .u64 MatrixMultiply_param_3
)
{
	.reg .pred 	%p<10>;
	.reg .b32 	%r<76>;
	.reg .b64 	%rd<105>;

	ld.param.u64 	%rd26, [MatrixMultiply_param_0];
	ld.param.u64 	%rd27, [MatrixMultiply_param_1];
	ld.param.u64 	%rd25, [MatrixMultiply_param_3];
	cvta.to.global.u64 	%rd1, %rd27;
	cvta.to.global.u64 	%rd2, %rd26;
	mov.u32 	%r14, %ctaid.x;
	mov.u32 	%r15, %ntid.x;
	mov.u32 	%r16, %tid.x;
	mad.lo.s32 	%r17, %r14, %r15, %r16;
	mov.u32 	%r18, %ctaid.y;
	mov.u32 	%r19, %ntid.y;
	mov.u32 	%r20, %tid.y;
	mad.lo.s32 	%r21, %r18, %r19, %r20;
	cvt.u64.u32 	%rd3, %r21;
	cvt.s64.s32 	%rd4, %r17;
	max.s64 	%rd28, %rd3, %rd4;
	setp.ge.s64 	%p1, %rd28, %rd25;
	mov.b32 	%r75, 0;
	@%p1 bra 	$L__BB0_12;
	mul.lo.s64 	%rd5, %rd25, %rd3;
	add.s64 	%rd30, %rd25, -1;
	and.b64  	%rd6, %rd25, 7;
	setp.lt.u64 	%p2, %rd30, 7;
	mov.b32 	%r75, 0;
	mov.b64 	%rd103, 0;
	@%p2 bra 	$L__BB0_4;
	and.b64  	%rd103, %rd25, -8;
	shl.b64 	%rd31, %rd4, 2;
	add.s64 	%rd100, %rd1, %rd31;
	shl.b64 	%rd9, %rd25, 5;
	shl.b64 	%rd32, %rd5, 2;
	add.s64 	%rd33, %rd32, %rd2;
	add.s64 	%rd99, %rd33, 16;
	shl.b64 	%rd11, %rd25, 2;
	mov.b32 	%r75, 0;
	mov.u64 	%rd101, %rd103;
$L__BB0_3:
	.pragma "nounroll";
	ld.global.u32 	%r25, [%rd99+-16];
	ld.global.u32 	%r26, [%rd100];
	mad.lo.s32 	%r27, %r26, %r25, %r75;
	ld.global.u32 	%r28, [%rd99+-12];
	add.s64 	%rd34, %rd100, %rd11;
	ld.global.u32 	%r29, [%rd34];
	mad.lo.s32 	%r30, %r29, %r28, %r27;
	ld.global.u32 	%r31, [%rd99+-8];
	add.s64 	%rd35, %rd34, %rd11;
	ld.global.u32 	%r32, [%rd35];
	mad.lo.s32 	%r33, %r32, %r31, %r30;
	ld.global.u32 	%r34, [%rd99+-4];
	add.s64 	%rd36, %rd35, %rd11;
	ld.global.u32 	%r35, [%rd36];
	mad.lo.s32 	%r36, %r35, %r34, %r33;
	ld.global.u32 	%r37, [%rd99];
	add.s64 	%rd37, %rd36, %rd11;
	ld.global.u32 	%r38, [%rd37];
	mad.lo.s32 	%r39, %r38, %r37, %r36;
	ld.global.u32 	%r40, [%rd99+4];
	add.s64 	%rd38, %rd37, %rd11;
	ld.global.u32 	%r41, [%rd38];
	mad.lo.s32 	%r42, %r41, %r40, %r39;
	ld.global.u32 	%r43, [%rd99+8];
	add.s64 	%rd39, %rd38, %rd11;
	ld.global.u32 	%r44, [%rd39];
	mad.lo.s32 	%r45, %r44, %r43, %r42;
	ld.global.u32 	%r46, [%rd99+12];
	add.s64 	%rd40, %rd39, %rd11;
	ld.global.u32 	%r47, [%rd40];
	mad.lo.s32 	%r75, %r47, %r46, %r45;
	add.s64 	%rd101, %rd101, -8;
	add.s64 	%rd100, %rd100, %rd9;
	add.s64 	%rd99, %rd99, 32;
	setp.ne.s64 	%p3, %rd101, 0;
	@%p3 bra 	$L__BB0_3;
$L__BB0_4:
	setp.eq.s64 	%p4, %rd6, 0;
	@%p4 bra 	$L__BB0_12;
	and.b64  	%rd19, %rd25, 3;
	setp.lt.u64 	%p5, %rd6, 4;
	@%p5 bra 	$L__BB0_7;
	add.s64 	%rd41, %rd103, %rd5;
	shl.b64 	%rd42, %rd41, 2;
	add.s64 	%rd43, %rd2, %rd42;
	ld.global.u32 	%r49, [%rd43];
	mad.lo.s64 	%rd44, %rd103, %rd25, %rd4;
	shl.b64 	%rd45, %rd44, 2;
	add.s64 	%rd46, %rd1, %rd45;
	ld.global.u32 	%r50, [%rd46];
	mad.lo.s32 	%r51, %r50, %r49, %r75;
	add.s64 	%rd47, %rd103, 1;
	and.b64  	%rd48, %rd47, 4294967295;
	add.s64 	%rd49, %rd48, %rd5;
	shl.b64 	%rd50, %rd49, 2;
	add.s64 	%rd51, %rd2, %rd50;
	ld.global.u32 	%r52, [%rd51];
	mad.lo.s64 	%rd52, %rd48, %rd25, %rd4;
	shl.b64 	%rd53, %rd52, 2;
	add.s64 	%rd54, %rd1, %rd53;
	ld.global.u32 	%r53, [%rd54];
	mad.lo.s32 	%r54, %r53, %r52, %r51;
	add.s64 	%rd55, %rd103, 2;
	and.b64  	%rd56, %rd55, 4294967295;
	add.s64 	%rd57, %rd56, %rd5;
	shl.b64 	%rd58, %rd57, 2;
	add.s64 	%rd59, %rd2, %rd58;
	ld.global.u32 	%r55, [%rd59];
	mad.lo.s64 	%rd60, %rd56, %rd25, %rd4;
	shl.b64 	%rd61, %rd60, 2;
	add.s64 	%rd62, %rd1, %rd61;
	ld.global.u32 	%r56, [%rd62];
	mad.lo.s32 	%r57, %r56, %r55, %r54;
	add.s64 	%rd63, %rd103, 3;
	and.b64  	%rd64, %rd63, 4294967295;
	add.s64 	%rd65, %rd64, %rd5;
	shl.b64 	%rd66, %rd65, 2;
	add.s64 	%rd67, %rd2, %rd66;
	ld.global.u32 	%r58, [%rd67];
	mad.lo.s64 	%rd68, %rd64, %rd25, %rd4;
	shl.b64 	%rd69, %rd68, 2;
	add.s64 	%rd70, %rd1, %rd69;
	ld.global.u32 	%r59, [%rd70];
	mad.lo.s32 	%r75, %r59, %r58, %r57;
	add.s64 	%rd71, %rd103, 4;
	and.b64  	%rd103, %rd71, 4294967295;
$L__BB0_7:
	setp.eq.s64 	%p6, %rd19, 0;
	@%p6 bra 	$L__BB0_12;
	setp.eq.s64 	%p7, %rd19, 1;
	@%p7 bra 	$L__BB0_10;
	add.s64 	%rd72, %rd103, %rd5;
	shl.b64 	%rd73, %rd72, 2;
	add.s64 	%rd74, %rd2, %rd73;
	ld.global.u32 	%r61, [%rd74];
	mad.lo.s64 	%rd75, %rd103, %rd25, %rd4;
	shl.b64 	%rd76, %rd75, 2;
	add.s64 	%rd77, %rd1, %rd76;
	ld.global.u32 	%r62, [%rd77];
	mad.lo.s32 	%r63, %r62, %r61, %r75;
	add.s64 	%rd78, %rd103, 1;
	and.b64  	%rd79, %rd78, 4294967295;
	add.s64 	%rd80, %rd79, %rd5;
	shl.b64 	%rd81, %rd80, 2;
	add.s64 	%rd82, %rd2, %rd81;
	ld.global.u32 	%r64, [%rd82];
	mad.lo.s64 	%rd83, %rd79, %rd25, %rd4;
	shl.b64 	%rd84, %rd83, 2;
	add.s64 	%rd85, %rd1, %rd84;
	ld.global.u32 	%r65, [%rd85];
	mad.lo.s32 	%r75, %r65, %r64, %r63;
	add.s64 	%rd86, %rd103, 2;
	and.b64  	%rd103, %rd86, 4294967295;
$L__BB0_10:
	and.b64  	%rd87, %rd25, 1;
	setp.eq.b64 	%p8, %rd87, 1;
	not.pred 	%p9, %p8;
	@%p9 bra 	$L__BB0_12;
	add.s64 	%rd88, %rd103, %rd5;
	shl.b64 	%rd89, %rd88, 2;
	add.s64 	%rd90, %rd2, %rd89;
	ld.global.u32 	%r66, [%rd90];
	mad.lo.s64 	%rd91, %rd103, %rd25, %rd4;
	shl.b64 	%rd92, %rd91, 2;
	add.s64 	%rd93, %rd1, %rd92;
	ld.global.u32 	%r67, [%rd93];
	mad.lo.s32 	%r75, %r67, %r66, %r75;
$L__BB0_12:
	ld.param.u64 	%rd98, [MatrixMultiply_param_2];
	cvta.to.global.u64 	%rd94, %rd98;
	mad.lo.s64 	%rd95, %rd25, %rd3, %rd4;
	shl.b64 	%rd96, %rd95, 2;
	add.s64 	%rd97, %rd94, %rd96;
	st.global.u32 	[%rd97], %r75;
	ret;

}


// ===== COMPILED SASS (sm_100) =====

	.target	sm_100

	.elftype	@"ET_EXEC"


//--------------------- .note.nv.tkinfo           --------------------------
	.section	.note.nv.tkinfo,"",@"SHT_NOTE"
	.sectionflags	@"SHF_NOTE_NV_TKINFO"
	.tkinfo
        /*0018*/ 	.word	0x00000002
        /*0030*/ 	.string	""
        /*0030*/ 	.string	"ptxas"
        /*0030*/ 	.string	"Cuda compilation tools, release 13.0, V13.0.88"
        /*0030*/ 	.string	"Build cuda_13.0.r13.0/compiler.36424714_0"
        /*0030*/ 	.string	"-arch sm_100 -m 64 "



//--------------------- .note.nv.cuinfo           --------------------------
	.section	.note.nv.cuinfo,"",@"SHT_NOTE"
	.sectionflags	@"SHF_NOTE_NV_CUINFO"
        /*0018*/ 	.short	0x0002
        /*001a*/ 	.short	0x0064
        /*001c*/ 	.short	0x0082
	.zero		2


//--------------------- .nv.info                  --------------------------
	.section	.nv.info,"",@"SHT_CUDA_INFO"
	.align	4


	//----- nvinfo : EIATTR_REGCOUNT
	.align		4
        /*0000*/ 	.byte	0x04, 0x2f
        /*0002*/ 	.short	(.L_1 - .L_0)
	.align		4
.L_0:
        /*0004*/ 	.word	index@(MatrixMultiply)
        /*0008*/ 	.word	0x00000020


	//----- nvinfo : EIATTR_FRAME_SIZE
	.align		4
.L_1:
        /*000c*/ 	.byte	0x04, 0x11
        /*000e*/ 	.short	(.L_3 - .L_2)
	.align		4
.L_2:
        /*0010*/ 	.word	index@(MatrixMultiply)
        /*0014*/ 	.word	0x00000000


	//----- nvinfo : EIATTR_MIN_STACK_SIZE
	.align		4
.L_3:
        /*0018*/ 	.byte	0x04, 0x12
        /*001a*/ 	.short	(.L_5 - .L_4)
	.align		4
.L_4:
        /*001c*/ 	.word	index@(MatrixMultiply)
        /*0020*/ 	.word	0x00000000
.L_5:


//--------------------- .nv.compat                --------------------------
	.section	.nv.compat,"",@"SHT_CUDA_COMPAT_INFO"
	.align	4
        /*0000*/ 	.byte	0x02, 0x09, 0x00, 0x00, 0x02, 0x02, 0x01, 0x00, 0x02, 0x05, 0x05, 0x00, 0x03, 0x07, 0x01, 0x01
        /*0010*/ 	.byte	0x02, 0x03, 0x00, 0x00, 0x02, 0x06, 0x01, 0x00, 0x04, 0x0b, 0x08, 0x00, 0x09, 0x00, 0x00, 0x00
        /*0020*/ 	.byte	0x00, 0x00, 0x00, 0x00


//--------------------- .nv.info.MatrixMultiply   --------------------------
	.section	.nv.info.MatrixMultiply,"",@"SHT_CUDA_INFO"
	.sectionflags	@""
	.align	4


	//----- nvinfo : EIATTR_CUDA_API_VERSION
	.align		4
        /*0000*/ 	.byte	0x04, 0x37
        /*0002*/ 	.short	(.L_7 - .L_6)
.L_6:
        /*0004*/ 	.word	0x00000082


	//----- nvinfo : EIATTR_KPARAM_INFO
	.align		4
.L_7:
        /*0008*/ 	.byte	0x04, 0x17
        /*000a*/ 	.short	(.L_9 - .L_8)
.L_8:
        /*000c*/ 	.word	0x00000000
        /*0010*/ 	.short	0x0003
        /*0012*/ 	.short	0x0018
        /*0014*/ 	.byte	0x00, 0xf0, 0x21, 0x00


	//----- nvinfo : EIATTR_KPARAM_INFO
	.align		4
.L_9:
        /*0018*/ 	.byte	0x04, 0x17
        /*001a*/ 	.short	(.L_11 - .L_10)
.L_10:
        /*001c*/ 	.word	0x00000000
        /*0020*/ 	.short	0x0002
        /*0022*/ 	.short	0x0010
        /*0024*/ 	.byte	0x00, 0xf5, 0x21, 0x00


	//----- nvinfo : EIATTR_KPARAM_INFO
	.align		4
.L_11:
        /*0028*/ 	.byte	0x04, 0x17
        /*002a*/ 	.short	(.L_13 - .L_12)
.L_12:
        /*002c*/ 	.word	0x00000000
        /*0030*/ 	.short	0x0001
        /*0032*/ 	.short	0x0008
        /*0034*/ 	.byte	0x00, 0xf5, 0x21, 0x00


	//----- nvinfo : EIATTR_KPARAM_INFO
	.align		4
.L_13:
        /*0038*/ 	.byte	0x04, 0x17
        /*003a*/ 	.short	(.L_15 - .L_14)
.L_14:
        /*003c*/ 	.word	0x00000000
        /*0040*/ 	.short	0x0000
        /*0042*/ 	.short	0x0000
        /*0044*/ 	.byte	0x00, 0xf5, 0x21, 0x00


	//----- nvinfo : EIATTR_SPARSE_MMA_MASK
	.align		4
.L_15:
        /*0048*/ 	.byte	0x03, 0x50
        /*004a*/ 	.short	0x0000


	//----- nvinfo : EIATTR_MAXREG_COUNT
	.align		4
        /*004c*/ 	.byte	0x03, 0x1b
        /*004e*/ 	.short	0x00ff


	//----- nvinfo : EIATTR_MERCURY_ISA_VERSION
	.align		4
        /*0050*/ 	.byte	0x03, 0x5f
        /*0052*/ 	.short	0x0101


	//----- nvinfo : EIATTR_VRC_CTA_INIT_COUNT
	.align		4
        /*0054*/ 	.byte	0x02, 0x4a
	.zero		1
	.zero		1


	//----- nvinfo : EIATTR_EXIT_INSTR_OFFSETS
	.align		4
        /*0058*/ 	.byte	0x04, 0x1c
        /*005a*/ 	.short	(.L_17 - .L_16)


	//   ....[0]....
.L_16:
        /*005c*/ 	.word	0x00000de0


	//----- nvinfo : EIATTR_CRS_STACK_SIZE
	.align		4
.L_17:
        /*0060*/ 	.byte	0x04, 0x1e
        /*0062*/ 	.short	(.L_19 - .L_18)
.L_18:
        /*0064*/ 	.word	0x00000000


	//----- nvinfo : EIATTR_CBANK_PARAM_SIZE
	.align		4
.L_19:
        /*0068*/ 	.byte	0x03, 0x19
        /*006a*/ 	.short	0x0020


	//----- nvinfo : EIATTR_PARAM_CBANK
	.align		4
        /*006c*/ 	.byte	0x04, 0x0a
        /*006e*/ 	.short	(.L_21 - .L_20)
	.align		4
.L_20:
        /*0070*/ 	.word	index@(.nv.constant0.MatrixMultiply)
        /*0074*/ 	.short	0x0380
        /*0076*/ 	.short	0x0020


	//----- nvinfo : EIATTR_SW_WAR
	.align		4
.L_21:
        /*0078*/ 	.byte	0x04, 0x36
        /*007a*/ 	.short	(.L_23 - .L_22)
.L_22:
        /*007c*/ 	.word	0x00000008
.L_23:


//--------------------- .nv.callgraph             --------------------------
	.section	.nv.callgraph,"",@"SHT_CUDA_CALLGRAPH"
	.align	4
	.sectionentsize	8
	.align		4
        /*0000*/ 	.word	0x00000000
	.align		4
        /*0004*/ 	.word	0xffffffff
	.align		4
        /*0008*/ 	.word	0x00000000
	.align		4
        /*000c*/ 	.word	0xfffffffe
	.align		4
        /*0010*/ 	.word	0x00000000
	.align		4
        /*0014*/ 	.word	0xfffffffd
	.align		4
        /*0018*/ 	.word	0x00000000
	.align		4
        /*001c*/ 	.word	0xfffffffc


//--------------------- .text.MatrixMultiply      --------------------------
	.section	.text.MatrixMultiply,"ax",@progbits
	.align	128
        .global         MatrixMultiply
        .type           MatrixMultiply,@function
        .size           MatrixMultiply,(.L_x_7 - MatrixMultiply)
        .other          MatrixMultiply,@"STO_CUDA_ENTRY STV_DEFAULT"
MatrixMultiply:
.text.MatrixMultiply:
[----:B------:R-:W-:Y:S01]  /*0000*/  LDC R1, c[0x0][0x37c] ;  /* 0x0000df00ff017b82 */ /* 0x000fe20000000800 */
[----:B------:R-:W0:Y:S07]  /*0010*/  S2R R15, SR_TID.X ;  /* 0x00000000000f7919 */ /* 0x000e2e0000002100 */
[----:B------:R-:W0:Y:S01]  /*0020*/  LDC R14, c[0x0][0x360] ;  /* 0x0000d800ff0e7b82 */ /* 0x000e220000000800 */
[----:B------:R-:W1:Y:S01]  /*0030*/  LDCU.64 UR6, c[0x0][0x358] ;  /* 0x00006b00ff0677ac */ /* 0x000e620008000a00 */
[----:B------:R-:W-:Y:S01]  /*0040*/  BSSY.RECONVERGENT B0, `(.L_x_0) ;  /* 0x00000d1000007945 */ /* 0x000fe20003800200 */
[----:B------:R-:W2:Y:S01]  /*0050*/  S2R R3, SR_TID.Y ;  /* 0x0000000000037919 */ /* 0x000ea20000002200 */
[----:B------:R-:W-:-:S04]  /*0060*/  IMAD.MOV.U32 R26, RZ, RZ, RZ ;  /* 0x000000ffff1a7224 */ /* 0x000fc800078e00ff */
[----:B------:R-:W0:Y:S08]  /*0070*/  S2UR UR4, SR_CTAID.X ;  /* 0x00000000000479c3 */ /* 0x000e300000002500 */
[----:B------:R-:W2:Y:S08]  /*0080*/  S2UR UR5, SR_CTAID.Y ;  /* 0x00000000000579c3 */ /* 0x000eb00000002600 */
[----:B------:R-:W2:Y:S08]  /*0090*/  LDC R0, c[0x0][0x364] ;  /* 0x0000d900ff007b82 */ /* 0x000eb00000000800 */
[----:B------:R-:W3:Y:S01]  /*00a0*/  LDC.64 R12, c[0x0][0x398] ;  /* 0x0000e600ff0c7b82 */ /* 0x000ee20000000a00 */
[----:B0-----:R-:W-:-:S05]  /*00b0*/  IMAD R14, R14, UR4, R15 ;  /* 0x000000040e0e7c24 */ /* 0x001fca000f8e020f */
[----:B------:R-:W-:Y:S01]  /*00c0*/  SHF.R.S32.HI R15, RZ, 0x1f, R14 ;  /* 0x0000001fff0f7819 */ /* 0x000fe2000001140e */
[----:B--2---:R-:W-:-:S05]  /*00d0*/  IMAD R0, R0, UR5, R3 ;  /* 0x0000000500007c24 */ /* 0x004fca000f8e0203 */
[----:B------:R-:W-:-:S04]  /*00e0*/  ISETP.GT.U32.AND P0, PT, R0, R14, PT ;  /* 0x0000000e0000720c */ /* 0x000fc80003f04070 */
[----:B------:R-:W-:-:S04]  /*00f0*/  ISETP.GT.AND.EX P0, PT, RZ, R15, PT, P0 ;  /* 0x0000000fff00720c */ /* 0x000fc80003f04300 */
[----:B------:R-:W-:Y:S02]  /*0100*/  SEL R3, R0, R14, P0 ;  /* 0x0000000e00037207 */ /* 0x000fe40000000000 */
[----:B------:R-:W-:Y:S02]  /*0110*/  SEL R2, R15, RZ, !P0 ;  /* 0x000000ff0f027207 */ /* 0x000fe40004000000 */
[----:B---3--:R-:W-:-:S04]  /*0120*/  ISETP.GE.U32.AND P0, PT, R3, R12, PT ;  /* 0x0000000c0300720c */ /* 0x008fc80003f06070 */
[----:B------:R-:W-:-:S13]  /*0130*/  ISETP.GE.AND.EX P0, PT, R2, R13, PT, P0 ;  /* 0x0000000d0200720c */ /* 0x000fda0003f06300 */
[----:B-1----:R-:W-:Y:S05]  /*0140*/  @P0 BRA `(.L_x_1) ;  /* 0x0000000c00000947 */ /* 0x002fea0003800000 */
[----:B------:R-:W-:Y:S01]  /*0150*/  IADD3 R3, P0, PT, R12, -0x1, RZ ;  /* 0xffffffff0c037810 */ /* 0x000fe20007f1e0ff */
[----:B------:R-:W-:Y:S01]  /*0160*/  IMAD.WIDE.U32 R16, R0, R12, RZ ;  /* 0x0000000c00107225 */ /* 0x000fe200078e00ff */
[----:B------:R-:W-:Y:S01]  /*0170*/  LOP3.LUT R2, R12, 0x7, RZ, 0xc0, !PT ;  /* 0x000000070c027812 */ /* 0x000fe200078ec0ff */
[----:B------:R-:W-:Y:S01]  /*0180*/  UMOV UR4, URZ ;  /* 0x000000ff00047c82 */ /* 0x000fe20008000000 */
[----:B------:R-:W-:Y:S01]  /*0190*/  ISETP.GE.U32.AND P1, PT, R3, 0x7, PT ;  /* 0x000000070300780c */ /* 0x000fe20003f26070 */
[----:B------:R-:W-:Y:S01]  /*01a0*/  IMAD.MOV.U32 R26, RZ, RZ, RZ ;  /* 0x000000ffff1a7224 */ /* 0x000fe200078e00ff */
[----:B------:R-:W-:Y:S01]  /*01b0*/  IADD3.X R3, PT, PT, R13, -0x1, RZ, P0, !PT ;  /* 0xffffffff0d037810 */ /* 0x000fe200007fe4ff */
[----:B------:R-:W-:Y:S01]  /*01c0*/  IMAD.MOV.U32 R4, RZ, RZ, RZ ;  /* 0x000000ffff047224 */ /* 0x000fe200078e00ff */
[----:B------:R-:W-:Y:S01]  /*01d0*/  ISETP.NE.U32.AND P0, PT, R2, RZ, PT ;  /* 0x000000ff0200720c */ /* 0x000fe20003f05070 */
[----:B------:R-:W-:Y:S01]  /*01e0*/  IMAD R5, R0, R13, R17 ;  /* 0x0000000d00057224 */ /* 0x000fe200078e0211 */
[----:B------:R-:W-:-:S02]  /*01f0*/  ISETP.GE.U32.AND.EX P1, PT, R3, RZ, PT, P1 ;  /* 0x000000ff0300720c */ /* 0x000fc40003f26110 */
[----:B------:R-:W-:-:S11]  /*0200*/  ISETP.NE.AND.EX P0, PT, RZ, RZ, PT, P0 ;  /* 0x000000ffff00720c */ /* 0x000fd60003f05300 */
[----:B------:R-:W-:Y:S05]  /*0210*/  @!P1 BRA `(.L_x_2) ;  /* 0x0000000400089947 */ /* 0x000fea0003800000 */
[----:B------:R-:W0:Y:S01]  /*0220*/  LDCU.128 UR8, c[0x0][0x380] ;  /* 0x00007000ff0877ac */ /* 0x000e220008000c00 */
[C---:B------:R-:W-:Y:S01]  /*0230*/  LOP3.LUT R4, R12.reuse, 0xfffffff8, RZ, 0xc0, !PT ;  /* 0xfffffff80c047812 */ /* 0x040fe200078ec0ff */
[C---:B------:R-:W-:Y:S01]  /*0240*/  IMAD.SHL.U32 R7, R12.reuse, 0x4, RZ ;  /* 0x000000040c077824 */ /* 0x040fe200078e00ff */
[C-C-:B------:R-:W-:Y:S01]  /*0250*/  SHF.L.U64.HI R8, R12.reuse, 0x5, R13.reuse ;  /* 0x000000050c087819 */ /* 0x140fe2000001020d */
[----:B------:R-:W1:Y:S01]  /*0260*/  LDCU UR4, c[0x0][0x39c] ;  /* 0x00007380ff0477ac */ /* 0x000e620008000800 */
[----:B------:R-:W-:Y:S01]  /*0270*/  SHF.L.U64.HI R10, R12, 0x2, R13 ;  /* 0x000000020c0a7819 */ /* 0x000fe2000001020d */
[----:B------:R-:W-:Y:S02]  /*0280*/  IMAD.MOV.U32 R26, RZ, RZ, RZ ;  /* 0x000000ffff1a7224 */ /* 0x000fe400078e00ff */
[----:B------:R-:W-:Y:S01]  /*0290*/  IMAD.MOV.U32 R11, RZ, RZ, R4 ;  /* 0x000000ffff0b7224 */ /* 0x000fe200078e0004 */
[----:B0-----:R-:W-:Y:S02]  /*02a0*/  LEA R6, P1, R14, UR10, 0x2 ;  /* 0x0000000a0e067c11 */ /* 0x001fe4000f8210ff */
[----:B------:R-:W-:-:S02]  /*02b0*/  LEA R20, P2, R16, UR8, 0x2 ;  /* 0x0000000810147c11 */ /* 0x000fc4000f8410ff */
[----:B------:R-:W-:Y:S01]  /*02c0*/  LEA.HI.X R3, R14, UR11, R15, 0x2, P1 ;  /* 0x0000000b0e037c11 */ /* 0x000fe200088f140f */
[----:B-1----:R-:W-:Y:S01]  /*02d0*/  IMAD.U32 R9, RZ, RZ, UR4 ;  /* 0x00000004ff097e24 */ /* 0x002fe2000f8e00ff */
[----:B------:R-:W-:Y:S02]  /*02e0*/  LEA.HI.X R21, R16, UR9, R5, 0x2, P2 ;  /* 0x0000000910157c11 */ /* 0x000fe400090f1405 */
[----:B------:R-:W-:-:S05]  /*02f0*/  IADD3 R20, P1, PT, R20, 0x10, RZ ;  /* 0x0000001014147810 */ /* 0x000fca0007f3e0ff */
[----:B------:R-:W-:-:S08]  /*0300*/  IMAD.X R21, RZ, RZ, R21, P1 ;  /* 0x000000ffff157224 */ /* 0x000fd000008e0615 */
.L_x_3:
[----:B------:R-:W-:Y:S02]  /*0310*/  IMAD.MOV.U32 R24, RZ, RZ, R6 ;  /* 0x000000ffff187224 */ /* 0x000fe400078e0006 */
[----:B------:R-:W-:Y:S02]  /*0320*/  IMAD.MOV.U32 R18, RZ, RZ, R20 ;  /* 0x000000ffff127224 */ /* 0x000fe400078e0014 */
[----:B------:R-:W-:Y:S02]  /*0330*/  IMAD.MOV.U32 R19, RZ, RZ, R21 ;  /* 0x000000ffff137224 */ /* 0x000fe400078e0015 */
[----:B------:R-:W-:-:S03]  /*0340*/  IMAD.MOV.U32 R25, RZ, RZ, R3 ;  /* 0x000000ffff197224 */ /* 0x000fc600078e0003 */
[----:B------:R-:W2:Y:S04]  /*0350*/  LDG.E R29, desc[UR6][R18.64+-0x10] ;  /* 0xfffff006121d7981 */ /* 0x000ea8000c1e1900 */
[----:B------:R-:W2:Y:S01]  /*0360*/  LDG.E R24, desc[UR6][R24.64] ;  /* 0x0000000618187981 */ /* 0x000ea2000c1e1900 */
[----:B------:R-:W-:-:S03]  /*0370*/  IADD3 R22, P1, PT, R6, R7, RZ ;  /* 0x0000000706167210 */ /* 0x000fc60007f3e0ff */
[----:B------:R-:W3:Y:S02]  /*0380*/  LDG.E R27, desc[UR6][R18.64+-0xc] ;  /* 0xfffff406121b7981 */ /* 0x000ee4000c1e1900 */
[----:B------:R-:W-:Y:S01]  /*0390*/  IMAD.X R23, R3, 0x1, R10, P1 ;  /* 0x0000000103177824 */ /* 0x000fe200008e060a */
[----:B------:R-:W-:-:S04]  /*03a0*/  IADD3 R20, P1, PT, R22, R7, RZ ;  /* 0x0000000716147210 */ /* 0x000fc80007f3e0ff */
[----:B------:R-:W3:Y:S01]  /*03b0*/  LDG.E R28, desc[UR6][R22.64] ;  /* 0x00000006161c7981 */ /* 0x000ee2000c1e1900 */
[----:B------:R-:W-:-:S05]  /*03c0*/  IMAD.X R21, R23, 0x1, R10, P1 ;  /* 0x0000000117157824 */ /* 0x000fca00008e060a */
[----:B------:R3:W4:Y:S04]  /*03d0*/  LDG.E R22, desc[UR6][R20.64] ;  /* 0x0000000614167981 */ /* 0x000728000c1e1900 */
[----:B------:R-:W5:Y:S01]  /*03e0*/  LDG.E R23, desc[UR6][R18.64+-0x4] ;  /* 0xfffffc0612177981 */ /* 0x000f62000c1e1900 */
[----:B--2---:R-:W-:-:S03]  /*03f0*/  IMAD R26, R29, R24, R26 ;  /* 0x000000181d1a7224 */ /* 0x004fc600078e021a */
[----:B------:R-:W4:Y:S01]  /*0400*/  LDG.E R29, desc[UR6][R18.64+-0x8] ;  /* 0xfffff806121d7981 */ /* 0x000f22000c1e1900 */
[----:B------:R-:W-:-:S05]  /*0410*/  IADD3 R24, P1, PT, R20, R7, RZ ;  /* 0x0000000714187210 */ /* 0x000fca0007f3e0ff */
[----:B------:R-:W-:Y:S02]  /*0420*/  IMAD.X R25, R21, 0x1, R10, P1 ;  /* 0x0000000115197824 */ /* 0x000fe400008e060a */
[----:B------:R-:W2:Y:S01]  /*0430*/  LDG.E R21, desc[UR6][R18.64] ;  /* 0x0000000612157981 */ /* 0x000ea2000c1e1900 */
[----:B---3--:R-:W-:Y:S01]  /*0440*/  IMAD R20, R27, R28, R26 ;  /* 0x0000001c1b147224 */ /* 0x008fe200078e021a */
[----:B------:R-:W-:Y:S02]  /*0450*/  IADD3 R26, P1, PT, R24, R7, RZ ;  /* 0x00000007181a7210 */ /* 0x000fe40007f3e0ff */
[----:B------:R-:W5:Y:S03]  /*0460*/  LDG.E R28, desc[UR6][R24.64] ;  /* 0x00000006181c7981 */ /* 0x000f66000c1e1900 */
[----:B------:R-:W-:Y:S02]  /*0470*/  IMAD.X R27, R25, 0x1, R10, P1 ;  /* 0x00000001191b7824 */ /* 0x000fe400008e060a */
[----:B----4-:R-:W-:-:S03]  /*0480*/  IMAD R22, R29, R22, R20 ;  /* 0x000000161d167224 */ /* 0x010fc600078e0214 */
[----:B------:R-:W2:Y:S01]  /*0490*/  LDG.E R29, desc[UR6][R26.64] ;  /* 0x000000061a1d7981 */ /* 0x000ea2000c1e1900 */
[----:B-----5:R-:W-:Y:S01]  /*04a0*/  IMAD R28, R23, R28, R22 ;  /* 0x0000001c171c7224 */ /* 0x020fe200078e0216 */
[-C--:B------:R-:W-:Y:S02]  /*04b0*/  IADD3 R22, P1, PT, R26, R7.reuse, RZ ;  /* 0x000000071a167210 */ /* 0x080fe40007f3e0ff */
[----:B------:R-:W3:Y:S03]  /*04c0*/  LDG.E R26, desc[UR6][R18.64+0x8] ;  /* 0x00000806121a7981 */ /* 0x000ee6000c1e1900 */
[----:B------:R-:W-:Y:S01]  /*04d0*/  IMAD.X R23, R27, 0x1, R10, P1 ;  /* 0x000000011b177824 */ /* 0x000fe200008e060a */
[----:B------:R-:W-:Y:S01]  /*04e0*/  IADD3 R20, P1, PT, R22, R7, RZ ;  /* 0x0000000716147210 */ /* 0x000fe20007f3e0ff */
[----:B------:R-:W4:Y:S01]  /*04f0*/  LDG.E R27, desc[UR6][R18.64+0xc] ;  /* 0x00000c06121b7981 */ /* 0x000f22000c1e1900 */
[----:B--2---:R-:W-:-:S03]  /*0500*/  IMAD R28, R21, R29, R28 ;  /* 0x0000001d151c7224 */ /* 0x004fc600078e021c */
[----:B------:R-:W-:Y:S01]  /*0510*/  IMAD.X R21, R23, 0x1, R10, P1 ;  /* 0x0000000117157824 */ /* 0x000fe200008e060a */
[----:B------:R-:W2:Y:S01]  /*0520*/  LDG.E R29, desc[UR6][R18.64+0x4] ;  /* 0x00000406121d7981 */ /* 0x000ea2000c1e1900 */
[----:B------:R-:W-:-:S03]  /*0530*/  IADD3 R24, P1, PT, R20, R7, RZ ;  /* 0x0000000714187210 */ /* 0x000fc60007f3e0ff */
[----:B------:R-:W2:Y:S02]  /*0540*/  LDG.E R23, desc[UR6][R22.64] ;  /* 0x0000000616177981 */ /* 0x000ea4000c1e1900 */
[----:B------:R-:W-:Y:S02]  /*0550*/  IMAD.X R25, R21, 0x1, R10, P1 ;  /* 0x0000000115197824 */ /* 0x000fe400008e060a */
[----:B------:R-:W3:Y:S04]  /*0560*/  LDG.E R20, desc[UR6][R20.64] ;  /* 0x0000000614147981 */ /* 0x000ee8000c1e1900 */
[----:B------:R-:W4:Y:S01]  /*0570*/  LDG.E R24, desc[UR6][R24.64] ;  /* 0x0000000618187981 */ /* 0x000f22000c1e1900 */
[----:B------:R-:W-:-:S04]  /*0580*/  IADD3 R11, P1, PT, R11, -0x8, RZ ;  /* 0xfffffff80b0b7810 */ /* 0x000fc80007f3e0ff */
[----:B------:R-:W-:Y:S02]  /*0590*/  IADD3.X R9, PT, PT, R9, -0x1, RZ, P1, !PT ;  /* 0xffffffff09097810 */ /* 0x000fe40000ffe4ff */
[----:B------:R-:W-:-:S04]  /*05a0*/  ISETP.NE.U32.AND P1, PT, R11, RZ, PT ;  /* 0x000000ff0b00720c */ /* 0x000fc80003f25070 */
[----:B------:R-:W-:Y:S02]  /*05b0*/  ISETP.NE.AND.EX P1, PT, R9, RZ, PT, P1 ;  /* 0x000000ff0900720c */ /* 0x000fe40003f25310 */
[----:B------:R-:W-:-:S05]  /*05c0*/  LEA R6, P2, R12, R6, 0x5 ;  /* 0x000000060c067211 */ /* 0x000fca00078428ff */
[----:B------:R-:W-:Y:S02]  /*05d0*/  IMAD.X R3, R3, 0x1, R8, P2 ;  /* 0x0000000103037824 */ /* 0x000fe400010e0608 */
[----:B--2---:R-:W-:-:S04]  /*05e0*/  IMAD R29, R29, R23, R28 ;  /* 0x000000171d1d7224 */ /* 0x004fc800078e021c */
[----:B---3--:R-:W-:Y:S01]  /*05f0*/  IMAD R26, R26, R20, R29 ;  /* 0x000000141a1a7224 */ /* 0x008fe200078e021d */
[----:B------:R-:W-:-:S03]  /*0600*/  IADD3 R20, P3, PT, R18, 0x20, RZ ;  /* 0x0000002012147810 */ /* 0x000fc60007f7e0ff */
[----:B----4-:R-:W-:Y:S02]  /*0610*/  IMAD R26, R27, R24, R26 ;  /* 0x000000181b1a7224 */ /* 0x010fe400078e021a */
[----:B------:R-:W-:Y:S01]  /*0620*/  IMAD.X R21, RZ, RZ, R19, P3 ;  /* 0x000000ffff157224 */ /* 0x000fe200018e0613 */
[----:B------:R-:W-:Y:S07]  /*0630*/  @P1 BRA `(.L_x_3) ;  /* 0xfffffffc00341947 */ /* 0x000fee000383ffff */
.L_x_2:
[----:B------:R-:W-:Y:S05]  /*0640*/  @!P0 BRA `(.L_x_1) ;  /* 0x0000000400c08947 */ /* 0x000fea0003800000 */
[----:B------:R-:W-:Y:S02]  /*0650*/  ISETP.GE.U32.AND P1, PT, R2, 0x4, PT ;  /* 0x000000040200780c */ /* 0x000fe40003f26070 */
[----:B------:R-:W-:Y:S02]  /*0660*/  LOP3.LUT R24, R12, 0x3, RZ, 0xc0, !PT ;  /* 0x000000030c187812 */ /* 0x000fe400078ec0ff */
[----:B------:R-:W-:Y:S02]  /*0670*/  ISETP.GE.U32.AND.EX P1, PT, RZ, RZ, PT, P1 ;  /* 0x000000ffff00720c */ /* 0x000fe40003f26110 */
[----:B------:R-:W-:-:S04]  /*0680*/  ISETP.NE.U32.AND P0, PT, R24, RZ, PT ;  /* 0x000000ff1800720c */ /* 0x000fc80003f05070 */
[----:B------:R-:W-:-:S07]  /*0690*/  ISETP.NE.AND.EX P0, PT, RZ, RZ, PT, P0 ;  /* 0x000000ffff00720c */ /* 0x000fce0003f05300 */
[----:B------:R-:W-:Y:S06]  /*06a0*/  @!P1 BRA `(.L_x_4) ;  /* 0x0000000000d09947 */ /* 0x000fec0003800000 */
[----:B------:R-:W0:Y:S01]  /*06b0*/  LDCU.128 UR8, c[0x0][0x380] ;  /* 0x00007000ff0877ac */ /* 0x000e220008000c00 */
[----:B------:R-:W-:Y:S01]  /*06c0*/  IMAD R2, R12, UR4, RZ ;  /* 0x000000040c027c24 */ /* 0x000fe2000f8e02ff */
[C---:B------:R-:W-:Y:S01]  /*06d0*/  IADD3 R8, P1, PT, R4.reuse, R16, RZ ;  /* 0x0000001004087210 */ /* 0x040fe20007f3e0ff */
[----:B------:R-:W-:-:S03]  /*06e0*/  IMAD.WIDE.U32 R6, R4, R12, R14 ;  /* 0x0000000c04067225 */ /* 0x000fc600078e000e */
[----:B------:R-:W-:Y:S01]  /*06f0*/  IADD3.X R11, PT, PT, R5, UR4, RZ, P1, !PT ;  /* 0x00000004050b7c10 */ /* 0x000fe20008ffe4ff */
[C---:B------:R-:W-:Y:S02]  /*0700*/  IMAD R3, R4.reuse, R13, R2 ;  /* 0x0000000d04037224 */ /* 0x040fe400078e0202 */
[----:B------:R-:W-:Y:S02]  /*0710*/  VIADD R9, R4, 0x1 ;  /* 0x0000000104097836 */ /* 0x000fe40000000000 */
[----:B------:R-:W-:Y:S02]  /*0720*/  IMAD.IADD R7, R7, 0x1, R3 ;  /* 0x0000000107077824 */ /* 0x000fe400078e0203 */
[----:B------:R-:W-:-:S04]  /*0730*/  IMAD.WIDE.U32 R2, R9, R12, R14 ;  /* 0x0000000c09027225 */ /* 0x000fc800078e000e */
[CC--:B------:R-:W-:Y:S01]  /*0740*/  IMAD R3, R9.reuse, R13.reuse, R3 ;  /* 0x0000000d09037224 */ /* 0x0c0fe200078e0203 */
[----:B0-----:R-:W-:Y:S01]  /*0750*/  LEA R22, P2, R6, UR10, 0x2 ;  /* 0x0000000a06167c11 */ /* 0x001fe2000f8410ff */
[----:B------:R-:W-:Y:S01]  /*0760*/  VIADD R19, R4, 0x2 ;  /* 0x0000000204137836 */ /* 0x000fe20000000000 */
[----:B------:R-:W-:Y:S02]  /*0770*/  LEA R28, P1, R8, UR8, 0x2 ;  /* 0x00000008081c7c11 */ /* 0x000fe4000f8210ff */
[----:B------:R-:W-:Y:S02]  /*0780*/  LEA.HI.X R23, R6, UR11, R7, 0x2, P2 ;  /* 0x0000000b06177c11 */ /* 0x000fe400090f1407 */
[----:B------:R-:W-:Y:S02]  /*0790*/  LEA R6, P3, R2, UR10, 0x2 ;  /* 0x0000000a02067c11 */ /* 0x000fe4000f8610ff */
[----:B------:R-:W-:Y:S01]  /*07a0*/  IADD3 R9, P2, PT, R9, R16, RZ ;  /* 0x0000001009097210 */ /* 0x000fe20007f5e0ff */
[----:B------:R-:W-:Y:S01]  /*07b0*/  VIADD R27, R4, 0x3 ;  /* 0x00000003041b7836 */ /* 0x000fe20000000000 */
[----:B------:R-:W-:Y:S01]  /*07c0*/  LEA.HI.X R7, R2, UR11, R3, 0x2, P3 ;  /* 0x0000000b02077c11 */ /* 0x000fe200098f1403 */
[----:B------:R-:W2:Y:S01]  /*07d0*/  LDG.E R22, desc[UR6][R22.64] ;  /* 0x0000000616167981 */ /* 0x000ea2000c1e1900 */
[----:B------:R-:W-:Y:S01]  /*07e0*/  LEA.HI.X R29, R8, UR9, R11, 0x2, P1 ;  /* 0x00000009081d7c11 */ /* 0x000fe200088f140b */
[----:B------:R-:W-:Y:S01]  /*07f0*/  IMAD.X R2, RZ, RZ, R5, P2 ;  /* 0x000000ffff027224 */ /* 0x000fe200010e0605 */
[----:B------:R-:W-:Y:S01]  /*0800*/  LEA R8, P1, R9, UR8, 0x2 ;  /* 0x0000000809087c11 */ /* 0x000fe2000f8210ff */
[-C--:B------:R-:W-:Y:S01]  /*0810*/  IMAD.WIDE.U32 R10, R19, R12.reuse, R14 ;  /* 0x0000000c130a7225 */ /* 0x080fe200078e000e */
[----:B------:R-:W3:Y:S02]  /*0820*/  LDG.E R6, desc[UR6][R6.64] ;  /* 0x0000000606067981 */ /* 0x000ee4000c1e1900 */
[----:B------:R-:W-:Y:S01]  /*0830*/  LEA.HI.X R9, R9, UR9, R2, 0x2, P1 ;  /* 0x0000000909097c11 */ /* 0x000fe200088f1402 */
[----:B------:R-:W-:Y:S01]  /*0840*/  IMAD R3, R19, R13, R11 ;  /* 0x0000000d13037224 */ /* 0x000fe200078e020b */
[C---:B------:R-:W-:Y:S01]  /*0850*/  LEA R2, P1, R10.reuse, UR10, 0x2 ;  /* 0x0000000a0a027c11 */ /* 0x040fe2000f8210ff */
[----:B------:R-:W-:Y:S01]  /*0860*/  IMAD.WIDE.U32 R20, R27, R12, R14 ;  /* 0x0000000c1b147225 */ /* 0x000fe200078e000e */
[----:B------:R0:W2:Y:S02]  /*0870*/  LDG.E R25, desc[UR6][R28.64] ;  /* 0x000000061c197981 */ /* 0x0000a4000c1e1900 */
[----:B------:R-:W-:-:S02]  /*0880*/  LEA.HI.X R3, R10, UR11, R3, 0x2, P1 ;  /* 0x0000000b0a037c11 */ /* 0x000fc400088f1403 */
[----:B------:R-:W-:Y:S01]  /*0890*/  IADD3 R19, P1, PT, R19, R16, RZ ;  /* 0x0000001013137210 */ /* 0x000fe20007f3e0ff */
[----:B------:R-:W3:Y:S04]  /*08a0*/  LDG.E R8, desc[UR6][R8.64] ;  /* 0x0000000608087981 */ /* 0x000ee8000c1e1900 */
[----:B------:R-:W-:Y:S01]  /*08b0*/  IMAD.X R18, RZ, RZ, R5, P1 ;  /* 0x000000ffff127224 */ /* 0x000fe200008e0605 */
[C---:B------:R-:W-:Y:S01]  /*08c0*/  LEA R10, P1, R19.reuse, UR8, 0x2 ;  /* 0x00000008130a7c11 */ /* 0x040fe2000f8210ff */
[----:B------:R-:W4:Y:S03]  /*08d0*/  LDG.E R2, desc[UR6][R2.64] ;  /* 0x0000000602027981 */ /* 0x000f26000c1e1900 */
[----:B------:R-:W-:Y:S01]  /*08e0*/  LEA.HI.X R11, R19, UR9, R18, 0x2, P1 ;  /* 0x00000009130b7c11 */ /* 0x000fe200088f1412 */
[----:B------:R-:W-:Y:S01]  /*08f0*/  IMAD R19, R27, R13, R21 ;  /* 0x0000000d1b137224 */ /* 0x000fe200078e0215 */
[----:B------:R-:W-:-:S03]  /*0900*/  LEA R18, P1, R20, UR10, 0x2 ;  /* 0x0000000a14127c11 */ /* 0x000fc6000f8210ff */
[----:B------:R-:W4:Y:S01]  /*0910*/  LDG.E R10, desc[UR6][R10.64] ;  /* 0x000000060a0a7981 */ /* 0x000f22000c1e1900 */
[----:B------:R-:W-:Y:S02]  /*0920*/  LEA.HI.X R19, R20, UR11, R19, 0x2, P1 ;  /* 0x0000000b14137c11 */ /* 0x000fe400088f1413 */
[----:B------:R-:W-:-:S03]  /*0930*/  IADD3 R27, P1, PT, R27, R16, RZ ;  /* 0x000000101b1b7210 */ /* 0x000fc60007f3e0ff */
[----:B------:R-:W5:Y:S01]  /*0940*/  LDG.E R18, desc[UR6][R18.64] ;  /* 0x0000000612127981 */ /* 0x000f62000c1e1900 */
[----:B------:R-:W-:Y:S01]  /*0950*/  LEA R20, P2, R27, UR8, 0x2 ;  /* 0x000000081b147c11 */ /* 0x000fe2000f8410ff */
[----:B0-----:R-:W-:-:S05]  /*0960*/  IMAD.X R28, RZ, RZ, R5, P1 ;  /* 0x000000ffff1c7224 */ /* 0x001fca00008e0605 */
[----:B------:R-:W-:-:S05]  /*0970*/  LEA.HI.X R21, R27, UR9, R28, 0x2, P2 ;  /* 0x000000091b157c11 */ /* 0x000fca00090f141c */
[----:B------:R-:W5:Y:S01]  /*0980*/  LDG.E R20, desc[UR6][R20.64] ;  /* 0x0000000614147981 */ /* 0x000f62000c1e1900 */
[----:B------:R-:W-:Y:S01]  /*0990*/  VIADD R4, R4, 0x4 ;  /* 0x0000000404047836 */ /* 0x000fe20000000000 */
[----:B------:R-:W-:Y:S01]  /*09a0*/  UMOV UR4, URZ ;  /* 0x000000ff00047c82 */ /* 0x000fe20008000000 */
[----:B--2---:R-:W-:-:S04]  /*09b0*/  IMAD R25, R25, R22, R26 ;  /* 0x0000001619197224 */ /* 0x004fc800078e021a */
[----:B---3--:R-:W-:-:S04]  /*09c0*/  IMAD R25, R8, R6, R25 ;  /* 0x0000000608197224 */ /* 0x008fc800078e0219 */
[----:B----4-:R-:W-:-:S04]  /*09d0*/  IMAD R25, R10, R2, R25 ;  /* 0x000000020a197224 */ /* 0x010fc800078e0219 */
[----:B-----5:R-:W-:-:S07]  /*09e0*/  IMAD R26, R20, R18, R25 ;  /* 0x00000012141a7224 */ /* 0x020fce00078e0219 */
.L_x_4:
[----:B------:R-:W-:Y:S05]  /*09f0*/  @!P0 BRA `(.L_x_1) ;  /* 0x0000000000d48947 */ /* 0x000fea0003800000 */
[----:B------:R-:W-:Y:S02]  /*0a00*/  ISETP.NE.U32.AND P1, PT, R24, 0x1, PT ;  /* 0x000000011800780c */ /* 0x000fe40003f25070 */
[----:B------:R-:W-:Y:S02]  /*0a10*/  LOP3.LUT R2, R12, 0x1, RZ, 0xc0, !PT ;  /* 0x000000010c027812 */ /* 0x000fe400078ec0ff */
[----:B------:R-:W-:Y:S02]  /*0a20*/  ISETP.NE.AND.EX P1, PT, RZ, RZ, PT, P1 ;  /* 0x000000ffff00720c */ /* 0x000fe40003f25310 */
[----:B------:R-:W-:-:S04]  /*0a30*/  ISETP.NE.U32.AND P0, PT, R2, 0x1, PT ;  /* 0x000000010200780c */ /* 0x000fc80003f05070 */
[----:B------:R-:W-:-:S07]  /*0a40*/  ISETP.NE.U32.AND.EX P0, PT, RZ, RZ, PT, P0 ;  /* 0x000000ffff00720c */ /* 0x000fce0003f05100 */
[----:B------:R-:W-:Y:S06]  /*0a50*/  @!P1 BRA `(.L_x_5) ;  /* 0x0000000000789947 */ /* 0x000fec0003800000 */
[----:B------:R-:W0:Y:S01]  /*0a60*/  LDCU.128 UR8, c[0x0][0x380] ;  /* 0x00007000ff0877ac */ /* 0x000e220008000c00 */
[----:B------:R-:W-:Y:S01]  /*0a70*/  IMAD R2, R12, UR4, RZ ;  /* 0x000000040c027c24 */ /* 0x000fe2000f8e02ff */
[C---:B------:R-:W-:Y:S01]  /*0a80*/  IADD3 R3, P1, PT, R4.reuse, R16, RZ ;  /* 0x0000001004037210 */ /* 0x040fe20007f3e0ff */
[----:B------:R-:W-:Y:S02]  /*0a90*/  IMAD.MOV.U32 R8, RZ, RZ, R14 ;  /* 0x000000ffff087224 */ /* 0x000fe400078e000e */
[----:B------:R-:W-:Y:S01]  /*0aa0*/  IMAD.MOV.U32 R9, RZ, RZ, R15 ;  /* 0x000000ffff097224 */ /* 0x000fe200078e000f */
[----:B------:R-:W-:Y:S01]  /*0ab0*/  IADD3.X R10, PT, PT, R5, UR4, RZ, P1, !PT ;  /* 0x00000004050a7c10 */ /* 0x000fe20008ffe4ff */
[C---:B------:R-:W-:Y:S02]  /*0ac0*/  VIADD R21, R4.reuse, 0x1 ;  /* 0x0000000104157836 */ /* 0x040fe40000000000 */
[C---:B------:R-:W-:Y:S02]  /*0ad0*/  IMAD R11, R4.reuse, R13, R2 ;  /* 0x0000000d040b7224 */ /* 0x040fe400078e0202 */
[----:B------:R-:W-:Y:S01]  /*0ae0*/  IMAD.WIDE.U32 R6, R4, R12, R8 ;  /* 0x0000000c04067225 */ /* 0x000fe200078e0008 */
[----:B------:R-:W-:-:S03]  /*0af0*/  IADD3 R19, P1, PT, R21, R16, RZ ;  /* 0x0000001015137210 */ /* 0x000fc60007f3e0ff */
[----:B------:R-:W-:Y:S01]  /*0b00*/  IMAD.WIDE.U32 R8, R21, R12, R8 ;  /* 0x0000000c15087225 */ /* 0x000fe200078e0008 */
[----:B0-----:R-:W-:-:S03]  /*0b10*/  LEA R2, P2, R3, UR8, 0x2 ;  /* 0x0000000803027c11 */ /* 0x001fc6000f8410ff */
[----:B------:R-:W-:Y:S01]  /*0b20*/  IMAD.IADD R11, R7, 0x1, R11 ;  /* 0x00000001070b7824 */ /* 0x000fe200078e020b */
[----:B------:R-:W-:Y:S01]  /*0b30*/  LEA R18, P3, R19, UR8, 0x2 ;  /* 0x0000000813127c11 */ /* 0x000fe2000f8610ff */
[----:B------:R-:W-:Y:S01]  /*0b40*/  IMAD.X R22, RZ, RZ, R5, P1 ;  /* 0x000000ffff167224 */ /* 0x000fe200008e0605 */
[----:B------:R-:W-:Y:S01]  /*0b50*/  LEA.HI.X R3, R3, UR9, R10, 0x2, P2 ;  /* 0x0000000903037c11 */ /* 0x000fe200090f140a */
[----:B------:R-:W-:Y:S01]  /*0b60*/  IMAD R7, R21, R13, R9 ;  /* 0x0000000d15077224 */ /* 0x000fe200078e0209 */
[----:B------:R-:W-:Y:S02]  /*0b70*/  LEA R20, P2, R6, UR10, 0x2 ;  /* 0x0000000a06147c11 */ /* 0x000fe4000f8410ff */
[----:B------:R-:W-:Y:S02]  /*0b80*/  LEA R10, P4, R8, UR10, 0x2 ;  /* 0x0000000a080a7c11 */ /* 0x000fe4000f8810ff */
[----:B------:R-:W-:Y:S01]  /*0b90*/  LEA.HI.X R21, R6, UR11, R11, 0x2, P2 ;  /* 0x0000000b06157c11 */ /* 0x000fe200090f140b */
[----:B------:R-:W2:Y:S01]  /*0ba0*/  LDG.E R3, desc[UR6][R2.64] ;  /* 0x0000000602037981 */ /* 0x000ea2000c1e1900 */
[----:B------:R-:W-:-:S02]  /*0bb0*/  LEA.HI.X R19, R19, UR9, R22, 0x2, P3 ;  /* 0x0000000913137c11 */ /* 0x000fc400098f1416 */
[----:B------:R-:W-:Y:S01]  /*0bc0*/  LEA.HI.X R11, R8, UR11, R7, 0x2, P4 ;  /* 0x0000000b080b7c11 */ /* 0x000fe2000a0f1407 */
[----:B------:R-:W2:Y:S04]  /*0bd0*/  LDG.E R20, desc[UR6][R20.64] ;  /* 0x0000000614147981 */ /* 0x000ea8000c1e1900 */
[----:B------:R-:W3:Y:S04]  /*0be0*/  LDG.E R19, desc[UR6][R18.64] ;  /* 0x0000000612137981 */ /* 0x000ee8000c1e1900 */
[----:B------:R-:W3:Y:S01]  /*0bf0*/  LDG.E R10, desc[UR6][R10.64] ;  /* 0x000000060a0a7981 */ /* 0x000ee2000c1e1900 */
[----:B------:R-:W-:Y:S01]  /*0c00*/  VIADD R4, R4, 0x2 ;  /* 0x0000000204047836 */ /* 0x000fe20000000000 */
[----:B------:R-:W-:Y:S01]  /*0c10*/  UMOV UR4, URZ ;  /* 0x000000ff00047c82 */ /* 0x000fe20008000000 */
[----:B--2---:R-:W-:-:S04]  /*0c20*/  IMAD R26, R3, R20, R26 ;  /* 0x00000014031a7224 */ /* 0x004fc800078e021a */
[----:B---3--:R-:W-:-:S07]  /*0c30*/  IMAD R26, R19, R10, R26 ;  /* 0x0000000a131a7224 */ /* 0x008fce00078e021a */
.L_x_5:
[----:B------:R-:W-:Y:S05]  /*0c40*/  @P0 BRA `(.L_x_1) ;  /* 0x0000000000400947 */ /* 0x000fea0003800000 */
[----:B------:R-:W0:Y:S01]  /*0c50*/  LDCU.128 UR8, c[0x0][0x380] ;  /* 0x00007000ff0877ac */ /* 0x000e220008000c00 */
[----:B------:R-:W-:Y:S01]  /*0c60*/  IMAD R2, R12, UR4, RZ ;  /* 0x000000040c027c24 */ /* 0x000fe2000f8e02ff */
[C---:B------:R-:W-:Y:S01]  /*0c70*/  IADD3 R16, P0, PT, R4.reuse, R16, RZ ;  /* 0x0000001004107210 */ /* 0x040fe20007f1e0ff */
[----:B------:R-:W-:Y:S02]  /*0c80*/  IMAD.MOV.U32 R6, RZ, RZ, R14 ;  /* 0x000000ffff067224 */ /* 0x000fe400078e000e */
[----:B------:R-:W-:Y:S01]  /*0c90*/  IMAD.MOV.U32 R7, RZ, RZ, R15 ;  /* 0x000000ffff077224 */ /* 0x000fe200078e000f */
[----:B------:R-:W-:Y:S01]  /*0ca0*/  IADD3.X R3, PT, PT, R5, UR4, RZ, P0, !PT ;  /* 0x0000000405037c10 */ /* 0x000fe200087fe4ff */
[C---:B------:R-:W-:Y:S02]  /*0cb0*/  IMAD R9, R4.reuse, R13, R2 ;  /* 0x0000000d04097224 */ /* 0x040fe400078e0202 */
[----:B------:R-:W-:-:S04]  /*0cc0*/  IMAD.WIDE.U32 R6, R4, R12, R6 ;  /* 0x0000000c04067225 */ /* 0x000fc800078e0006 */
[----:B------:R-:W-:Y:S01]  /*0cd0*/  IMAD.IADD R5, R7, 0x1, R9 ;  /* 0x0000000107057824 */ /* 0x000fe200078e0209 */
[----:B0-----:R-:W-:Y:S02]  /*0ce0*/  LEA R2, P1, R16, UR8, 0x2 ;  /* 0x0000000810027c11 */ /* 0x001fe4000f8210ff */
[----:B------:R-:W-:Y:S02]  /*0cf0*/  LEA R4, P0, R6, UR10, 0x2 ;  /* 0x0000000a06047c11 */ /* 0x000fe4000f8010ff */
[----:B------:R-:W-:Y:S02]  /*0d00*/  LEA.HI.X R3, R16, UR9, R3, 0x2, P1 ;  /* 0x0000000910037c11 */ /* 0x000fe400088f1403 */
[----:B------:R-:W-:-:S04]  /*0d10*/  LEA.HI.X R5, R6, UR11, R5, 0x2, P0 ;  /* 0x0000000b06057c11 */ /* 0x000fc800080f1405 */
[----:B------:R-:W2:Y:S04]  /*0d20*/  LDG.E R3, desc[UR6][R2.64] ;  /* 0x0000000602037981 */ /* 0x000ea8000c1e1900 */
[----:B------:R-:W2:Y:S02]  /*0d30*/  LDG.E R4, desc[UR6][R4.64] ;  /* 0x0000000604047981 */ /* 0x000ea4000c1e1900 */
[----:B--2---:R-:W-:-:S07]  /*0d40*/  IMAD R26, R3, R4, R26 ;  /* 0x00000004031a7224 */ /* 0x004fce00078e021a */
.L_x_1:
[----:B------:R-:W-:Y:S05]  /*0d50*/  BSYNC.RECONVERGENT B0 ;  /* 0x0000000000007941 */ /* 0x000fea0003800200 */
.L_x_0:
[----:B------:R-:W0:Y:S01]  /*0d60*/  LDCU.64 UR4, c[0x0][0x390] ;  /* 0x00007200ff0477ac */ /* 0x000e220008000a00 */
[----:B------:R-:W-:Y:S02]  /*0d70*/  IMAD.MOV.U32 R2, RZ, RZ, R14 ;  /* 0x000000ffff027224 */ /* 0x000fe400078e000e */
[----:B------:R-:W-:Y:S02]  /*0d80*/  IMAD.MOV.U32 R3, RZ, RZ, R15 ;  /* 0x000000ffff037224 */ /* 0x000fe400078e000f */
[----:B------:R-:W-:-:S04]  /*0d90*/  IMAD.WIDE.U32 R2, R0, R12, R2 ;  /* 0x0000000c00027225 */ /* 0x000fc800078e0002 */
[----:B------:R-:W-:Y:S01]  /*0da0*/  IMAD R13, R0, R13, R3 ;  /* 0x0000000d000d7224 */ /* 0x000fe200078e0203 */
[----:B0-----:R-:W-:-:S04]  /*0db0*/  LEA R4, P0, R2, UR4, 0x2 ;  /* 0x0000000402047c11 */ /* 0x001fc8000f8010ff */
[----:B------:R-:W-:-:S05]  /*0dc0*/  LEA.HI.X R5, R2, UR5, R13, 0x2, P0 ;  /* 0x0000000502057c11 */ /* 0x000fca00080f140d */
[----:B------:R-:W-:Y:S01]  /*0dd0*/  STG.E desc[UR6][R4.64], R26 ;  /* 0x0000001a04007986 */ /* 0x000fe2000c101906 */
[----:B------:R-:W-:Y:S05]  /*0de0*/  EXIT ;  /* 0x000000000000794d */ /* 0x000fea0003800000 */
.L_x_6:
[----:B------:R-:W-:-:S00]  /*0df0*/  BRA `(.L_x_6) ;  /* 0xfffffffc00fc7947 */ /* 0x000fc0000383ffff */
[----:B------:R-:W-:-:S00]  /*0e00*/  NOP ;  /* 0x0000000000007918 */ /* 0x000fc00000000000 */
[----:B------:R-:W-:-:S00]  /*0e10*/  NOP ;  /* 0x0000000000007918 */ /* 0x000fc00000000000 */
[----:B------:R-:W-:-:S00]  /*0e20*/  NOP ;  /* 0x0000000000007918 */ /* 0x000fc00000000000 */
[----:B------:R-:W-:-:S00]  /*0e30*/  NOP ;  /* 0x0000000000007918 */ /* 0x000fc00000000000 */
[----:B------:R-:W-:-:S00]  /*0e40*/  NOP ;  /* 0x0000000000007918 */ /* 0x000fc00000000000 */
[----:B------:R-:W-:-:S00]  /*0e50*/  NOP ;  /* 0x0000000000007918 */ /* 0x000fc00000000000 */
[----:B------:R-:W-:-:S00]  /*0e60*/  NOP ;  /* 0x0000000000007918 */ /* 0x000fc00000000000 */
[----:B------:R-:W-:-:S00]  /*0e70*/  NOP ;  /* 0x0000000000007918 */ /* 0x000fc00000000000 */
.L_x_7:


//--------------------- .nv.shared.reserved.0     --------------------------
	.section	.nv.shared.reserved.0,"aw",@nobits
	.weak		__nv_reservedSMEM_offset_0_alias
	.size		__nv_reservedSMEM_offset_0_alias, 0, 64
	.other		__nv_reservedSMEM_offset_0_alias,@"STO_CUDA_RESERVED_SHARED STV_DEFAULT"
__nv_reservedSMEM_offset_0_alias:
	.zero		0
	.zero		64


//--------------------- .nv.constant0.MatrixMultiply --------------------------
	.section	.nv.constant0.MatrixMultiply,"a",@progbits
	.sectionflags	@""
	.align	4
.nv.constant0.MatrixMultiply:
	.zero		928


//--------------------- SYMBOLS --------------------------

	.type		.nv.reservedSmem.offset0,@object
	.size		.nv.reservedSmem.offset0,0x4
